	.headerflags	@"EF_CUDA_TEXMODE_UNIFIED EF_CUDA_64BIT_ADDRESS EF_CUDA_SM86 EF_CUDA_VIRTUAL_SM(EF_CUDA_SM86)"
	.elftype	@"ET_EXEC"


//--------------------- .nv.info                  --------------------------
	.section	.nv.info,"",@"SHT_CUDA_INFO"
	.align	4


	//----- nvinfo : EIATTR_REGCOUNT
	.align		4
        /*0000*/ 	.byte	0x04, 0x2f
        /*0002*/ 	.short	(.L_1 - .L_0)
	.align		4
.L_0:
        /*0004*/ 	.word	index@(triton__0d1d2d3d456)
        /*0008*/ 	.word	0x00000037


	//----- nvinfo : EIATTR_MAX_STACK_SIZE
	.align		4
.L_1:
        /*000c*/ 	.byte	0x04, 0x23
        /*000e*/ 	.short	(.L_3 - .L_2)
	.align		4
.L_2:
        /*0010*/ 	.word	index@(triton__0d1d2d3d456)
        /*0014*/ 	.word	0x00000000


	//----- nvinfo : EIATTR_MIN_STACK_SIZE
	.align		4
.L_3:
        /*0018*/ 	.byte	0x04, 0x12
        /*001a*/ 	.short	(.L_5 - .L_4)
	.align		4
.L_4:
        /*001c*/ 	.word	index@(triton__0d1d2d3d456)
        /*0020*/ 	.word	0x00000000


	//----- nvinfo : EIATTR_FRAME_SIZE
	.align		4
.L_5:
        /*0024*/ 	.byte	0x04, 0x11
        /*0026*/ 	.short	(.L_7 - .L_6)
	.align		4
.L_6:
        /*0028*/ 	.word	index@(triton__0d1d2d3d456)
        /*002c*/ 	.word	0x00000000
.L_7:


//--------------------- .nv.info.triton__0d1d2d3d456 --------------------------
	.section	.nv.info.triton__0d1d2d3d456,"",@"SHT_CUDA_INFO"
	.align	4


	//----- nvinfo : EIATTR_CUDA_API_VERSION
	.align		4
        /*0000*/ 	.byte	0x04, 0x37
        /*0002*/ 	.short	(.L_9 - .L_8)
.L_8:
        /*0004*/ 	.word	0x0000007b


	//----- nvinfo : EIATTR_SW2861232_WAR
	.align		4
.L_9:
        /*0008*/ 	.byte	0x01, 0x35
	.zero		2


	//----- nvinfo : EIATTR_PARAM_CBANK
	.align		4
        /*000c*/ 	.byte	0x04, 0x0a
        /*000e*/ 	.short	(.L_11 - .L_10)
	.align		4
.L_10:
        /*0010*/ 	.word	index@(.nv.constant0.triton__0d1d2d3d456)
        /*0014*/ 	.short	0x0160
        /*0016*/ 	.short	0x002c


	//----- nvinfo : EIATTR_CBANK_PARAM_SIZE
	.align		4
.L_11:
        /*0018*/ 	.byte	0x03, 0x19
        /*001a*/ 	.short	0x002c


	//----- nvinfo : EIATTR_KPARAM_INFO
	.align		4
        /*001c*/ 	.byte	0x04, 0x17
        /*001e*/ 	.short	(.L_13 - .L_12)
.L_12:
        /*0020*/ 	.word	0x00000000
        /*0024*/ 	.short	0x0006
        /*0026*/ 	.short	0x0028
        /*0028*/ 	.byte	0x00, 0xf0, 0x11, 0x00


	//----- nvinfo : EIATTR_KPARAM_INFO
	.align		4
.L_13:
        /*002c*/ 	.byte	0x04, 0x17
        /*002e*/ 	.short	(.L_15 - .L_14)
.L_14:
        /*0030*/ 	.word	0x00000000
        /*0034*/ 	.short	0x0005
        /*0036*/ 	.short	0x0024
        /*0038*/ 	.byte	0x00, 0xf0, 0x11, 0x00


	//----- nvinfo : EIATTR_KPARAM_INFO
	.align		4
.L_15:
        /*003c*/ 	.byte	0x04, 0x17
        /*003e*/ 	.short	(.L_17 - .L_16)
.L_16:
        /*0040*/ 	.word	0x00000000
        /*0044*/ 	.short	0x0004
        /*0046*/ 	.short	0x0020
        /*0048*/ 	.byte	0x00, 0xf0, 0x11, 0x00


	//----- nvinfo : EIATTR_KPARAM_INFO
	.align		4
.L_17:
        /*004c*/ 	.byte	0x04, 0x17
        /*004e*/ 	.short	(.L_19 - .L_18)
.L_18:
        /*0050*/ 	.word	0x00000000
        /*0054*/ 	.short	0x0003
        /*0056*/ 	.short	0x0018
        /*0058*/ 	.byte	0x00, 0xf0, 0x21, 0x00


	//----- nvinfo : EIATTR_KPARAM_INFO
	.align		4
.L_19:
        /*005c*/ 	.byte	0x04, 0x17
        /*005e*/ 	.short	(.L_21 - .L_20)
.L_20:
        /*0060*/ 	.word	0x00000000
        /*0064*/ 	.short	0x0002
        /*0066*/ 	.short	0x0010
        /*0068*/ 	.byte	0x00, 0xf0, 0x21, 0x00


	//----- nvinfo : EIATTR_KPARAM_INFO
	.align		4
.L_21:
        /*006c*/ 	.byte	0x04, 0x17
        /*006e*/ 	.short	(.L_23 - .L_22)
.L_22:
        /*0070*/ 	.word	0x00000000
        /*0074*/ 	.short	0x0001
        /*0076*/ 	.short	0x0008
        /*0078*/ 	.byte	0x00, 0xf0, 0x21, 0x00


	//----- nvinfo : EIATTR_KPARAM_INFO
	.align		4
.L_23:
        /*007c*/ 	.byte	0x04, 0x17
        /*007e*/ 	.short	(.L_25 - .L_24)
.L_24:
        /*0080*/ 	.word	0x00000000
        /*0084*/ 	.short	0x0000
        /*0086*/ 	.short	0x0000
        /*0088*/ 	.byte	0x00, 0xf0, 0x21, 0x00


	//----- nvinfo : EIATTR_MAXREG_COUNT
	.align		4
.L_25:
        /*008c*/ 	.byte	0x03, 0x1b
        /*008e*/ 	.short	0x00ff


	//----- nvinfo : EIATTR_COOP_GROUP_MASK_REGIDS
	.align		4
        /*0090*/ 	.byte	0x04, 0x29
        /*0092*/ 	.short	(.L_27 - .L_26)


	//   ....[0]....
.L_26:
        /*0094*/ 	.word	0xffffffff


	//   ....[1]....
        /*0098*/ 	.word	0xffffffff


	//   ....[2]....
        /*009c*/ 	.word	0xffffffff


	//   ....[3]....
        /*00a0*/ 	.word	0xffffffff


	//   ....[4]....
        /*00a4*/ 	.word	0xffffffff


	//   ....[5]....
        /*00a8*/ 	.word	0xffffffff


	//   ....[6]....
        /*00ac*/ 	.word	0xffffffff


	//   ....[7]....
        /*00b0*/ 	.word	0xffffffff


	//----- nvinfo : EIATTR_COOP_GROUP_INSTR_OFFSETS
	.align		4
.L_27:
        /*00b4*/ 	.byte	0x04, 0x28
        /*00b6*/ 	.short	(.L_29 - .L_28)


	//   ....[0]....
.L_28:
        /*00b8*/ 	.word	0x00001090


	//   ....[1]....
        /*00bc*/ 	.word	0x00001100


	//   ....[2]....
        /*00c0*/ 	.word	0x00001150


	//   ....[3]....
        /*00c4*/ 	.word	0x00001170


	//   ....[4]....
        /*00c8*/ 	.word	0x00001190


	//   ....[5]....
        /*00cc*/ 	.word	0x00001200


	//   ....[6]....
        /*00d0*/ 	.word	0x00001220


	//   ....[7]....
        /*00d4*/ 	.word	0x00001240


	//----- nvinfo : EIATTR_EXIT_INSTR_OFFSETS
	.align		4
.L_29:
        /*00d8*/ 	.byte	0x04, 0x1c
        /*00da*/ 	.short	(.L_31 - .L_30)


	//   ....[0]....
.L_30:
        /*00dc*/ 	.word	0x000012e0


	//   ....[1]....
        /*00e0*/ 	.word	0x00001330


	//----- nvinfo : EIATTR_MAX_THREADS
	.align		4
.L_31:
        /*00e4*/ 	.byte	0x04, 0x05
        /*00e6*/ 	.short	(.L_33 - .L_32)
.L_32:
        /*00e8*/ 	.word	0x00000100
        /*00ec*/ 	.word	0x00000001
        /*00f0*/ 	.word	0x00000001
.L_33:


//--------------------- .nv.rel.action            --------------------------
	.section	.nv.rel.action,"",@"SHT_CUDA_RELOCINFO"
	.align	8
	.sectionentsize	8
        /*0000*/ 	.byte	0x73, 0x00, 0x00, 0x00, 0x00, 0x00, 0x00, 0x00, 0x00, 0x00, 0x00, 0x11, 0x25, 0x00, 0x05, 0x36


//--------------------- .nv.constant0.triton__0d1d2d3d456 --------------------------
	.section	.nv.constant0.triton__0d1d2d3d456,"a",@progbits
	.align	4
.nv.constant0.triton__0d1d2d3d456:
	.zero		396


//--------------------- .text.triton__0d1d2d3d456 --------------------------
	.section	.text.triton__0d1d2d3d456,"ax",@progbits
	.sectionflags	@"SHF_BARRIERS=1"
	.sectioninfo	@"SHI_REGISTERS=55"
	.align	128
        .global         triton__0d1d2d3d456
        .type           triton__0d1d2d3d456,@function
        .size           triton__0d1d2d3d456,(.L_x_3 - triton__0d1d2d3d456)
        .other          triton__0d1d2d3d456,@"STO_CUDA_ENTRY STV_DEFAULT"
triton__0d1d2d3d456:
.text.triton__0d1d2d3d456:
[----:B------:R-:W-:-:S02]  /*0000*/  IMAD.MOV.U32 R1, RZ, RZ, c[0x0][0x28] ;  /* 0x00000a00ff017624 */ /* 0x000fc400078e00ff */
[----:B------:R-:W0:Y:S01]  /*0010*/  S2UR UR6, SR_CTAID.X ;  /* 0x00000000000679c3 */ /* 0x000e220000002500 */
[----:B------:R-:W1:Y:S01]  /*0020*/  S2R R0, SR_TID.X ;  /* 0x0000000000007919 */ /* 0x000e620000002100 */
[----:B------:R-:W-:Y:S01]  /*0030*/  IMAD.MOV.U32 R2, RZ, RZ, c[0x0][0x188] ;  /* 0x00006200ff027624 */ /* 0x000fe200078e00ff */
[----:B------:R-:W-:Y:S01]  /*0040*/  ULDC.64 UR8, c[0x0][0x118] ;  /* 0x0000460000087ab9 */ /* 0x000fe20000000a00 */
[----:B------:R-:W-:-:S03]  /*0050*/  IMAD.MOV.U32 R13, RZ, RZ, RZ ;  /* 0x000000ffff0d7224 */ /* 0x000fc600078e00ff */
[----:B------:R-:W-:Y:S01]  /*0060*/  ISETP.GE.AND P0, PT, R2, 0x1, PT ;  /* 0x000000010200780c */ /* 0x000fe20003f06270 */
[----:B0-----:R-:W-:Y:S01]  /*0070*/  UISETP.GE.AND UP0, UPT, UR6, 0x2, UPT ;  /* 0x000000020600788c */ /* 0x001fe2000bf06270 */
[----:B-1----:R-:W-:-:S11]  /*0080*/  LOP3.LUT R0, R0, 0xff, RZ, 0xc0, !PT ;  /* 0x000000ff00007812 */ /* 0x002fd600078ec0ff */
[----:B------:R-:W-:Y:S05]  /*0090*/  @!P0 BRA `(.L_x_0) ;  /* 0x00000ff000008947 */ /* 0x000fea0003800000 */
[----:B------:R-:W-:Y:S01]  /*00a0*/  UMOV UR4, 0x1 ;  /* 0x0000000100047882 */ /* 0x000fe20000000000 */
[----:B------:R-:W-:Y:S01]  /*00b0*/  CS2R R14, SRZ ;  /* 0x00000000000e7805 */ /* 0x000fe2000001ff00 */
[----:B------:R-:W-:Y:S01]  /*00c0*/  ULDC UR5, c[0x0][0x180] ;  /* 0x0000600000057ab9 */ /* 0x000fe20000000800 */
[----:B------:R-:W-:Y:S01]  /*00d0*/  CS2R R8, SRZ ;  /* 0x0000000000087805 */ /* 0x000fe2000001ff00 */
[----:B------:R-:W-:Y:S01]  /*00e0*/  UIADD3 UR4, UR4, UR5, URZ ;  /* 0x0000000504047290 */ /* 0x000fe2000fffe03f */
[----:B------:R-:W-:Y:S01]  /*00f0*/  CS2R R10, SRZ ;  /* 0x00000000000a7805 */ /* 0x000fe2000001ff00 */
[----:B------:R-:W-:Y:S02]  /*0100*/  CS2R R12, SRZ ;  /* 0x00000000000c7805 */ /* 0x000fe4000001ff00 */
[----:B------:R-:W-:-:S04]  /*0110*/  ULEA.HI UR4, UR4, UR4, URZ, 0x1 ;  /* 0x0000000404047291 */ /* 0x000fc8000f8f083f */
[----:B------:R-:W-:-:S04]  /*0120*/  USHF.R.S32.HI UR4, URZ, 0x1, UR4 ;  /* 0x000000013f047899 */ /* 0x000fc80008011404 */
[----:B------:R-:W-:-:S03]  /*0130*/  UIMAD UR5, UR4, UR6, URZ ;  /* 0x00000006040572a4 */ /* 0x000fc6000f8e023f */
[----:B------:R-:W-:-:S02]  /*0140*/  UMOV UR4, URZ ;  /* 0x0000003f00047c82 */ /* 0x000fc40008000000 */
.L_x_1:
[----:B------:R-:W-:Y:S01]  /*0150*/  IADD3 R42, R0, UR4, RZ ;  /* 0x00000004002a7c10 */ /* 0x000fe2000fffe0ff */
[----:B------:R-:W-:Y:S02]  /*0160*/  IMAD.U32 R4, RZ, RZ, UR6 ;  /* 0x00000006ff047e24 */ /* 0x000fe4000f8e00ff */
[----:B------:R-:W-:Y:S01]  /*0170*/  IMAD.U32 R2, RZ, RZ, UR6 ;  /* 0x00000006ff027e24 */ /* 0x000fe2000f8e00ff */
[C---:B------:R-:W-:Y:S01]  /*0180*/  IADD3 R23, R42.reuse, UR5, RZ ;  /* 0x000000052a177c10 */ /* 0x040fe2000fffe0ff */
[----:B------:R-:W-:Y:S01]  /*0190*/  IMAD.MOV.U32 R30, RZ, RZ, 0x4 ;  /* 0x00000004ff1e7424 */ /* 0x000fe200078e00ff */
[----:B------:R-:W-:Y:S01]  /*01a0*/  IADD3 R44, R42, 0x600, RZ ;  /* 0x000006002a2c7810 */ /* 0x000fe20007ffe0ff */
[----:B------:R-:W-:Y:S01]  /*01b0*/  IMAD.MOV.U32 R22, RZ, RZ, RZ ;  /* 0x000000ffff167224 */ /* 0x000fe200078e00ff */
[----:B------:R-:W-:Y:S02]  /*01c0*/  ISETP.GE.AND P0, PT, R23, c[0x0][0x180], PT ;  /* 0x0000600017007a0c */ /* 0x000fe40003f06270 */
[----:B------:R-:W-:-:S02]  /*01d0*/  IADD3 R25, R44, UR5, RZ ;  /* 0x000000052c197c10 */ /* 0x000fc4000fffe0ff */
[C---:B------:R-:W-:Y:S02]  /*01e0*/  ISETP.LT.AND P2, PT, R42.reuse, c[0x0][0x188], !P0 ;  /* 0x000062002a007a0c */ /* 0x040fe40004741270 */
[----:B------:R-:W-:Y:S02]  /*01f0*/  IADD3 R41, R42, 0x100, RZ ;  /* 0x000001002a297810 */ /* 0x000fe40007ffe0ff */
[----:B------:R-:W-:Y:S02]  /*0200*/  ISETP.GE.AND P0, PT, R25, c[0x0][0x180], PT ;  /* 0x0000600019007a0c */ /* 0x000fe40003f06270 */
[----:B------:R-:W-:Y:S02]  /*0210*/  IADD3 R17, R41, UR5, RZ ;  /* 0x0000000529117c10 */ /* 0x000fe4000fffe0ff */
[----:B------:R-:W-:Y:S02]  /*0220*/  ISETP.LT.AND P3, PT, R44, c[0x0][0x188], !P0 ;  /* 0x000062002c007a0c */ /* 0x000fe40004761270 */
[----:B------:R-:W-:-:S02]  /*0230*/  ISETP.GE.AND P1, PT, R17, c[0x0][0x180], PT ;  /* 0x0000600011007a0c */ /* 0x000fc40003f26270 */
[----:B------:R-:W-:Y:S01]  /*0240*/  ISETP.LT.AND P3, PT, R4, 0x2, P3 ;  /* 0x000000020400780c */ /* 0x000fe20001f61270 */
[----:B------:R-:W-:Y:S01]  /*0250*/  IMAD.U32 R16, RZ, RZ, UR6 ;  /* 0x00000006ff107e24 */ /* 0x000fe2000f8e00ff */
[----:B------:R-:W-:Y:S02]  /*0260*/  ISETP.LT.AND P2, PT, R2, 0x2, P2 ;  /* 0x000000020200780c */ /* 0x000fe40001741270 */
[----:B------:R-:W-:Y:S01]  /*0270*/  ISETP.LT.AND P4, PT, R41, c[0x0][0x188], !P1 ;  /* 0x0000620029007a0c */ /* 0x000fe20004f81270 */
[----:B------:R-:W-:Y:S01]  /*0280*/  CS2R R26, SRZ ;  /* 0x00000000001a7805 */ /* 0x000fe2000001ff00 */
[-C--:B------:R-:W-:Y:S01]  /*0290*/  IMAD.WIDE R4, R25, R30.reuse, c[0x0][0x160] ;  /* 0x0000580019047625 */ /* 0x080fe200078e021e */
[----:B------:R-:W-:Y:S01]  /*02a0*/  CS2R R32, SRZ ;  /* 0x0000000000207805 */ /* 0x000fe2000001ff00 */
[----:B------:R-:W-:Y:S01]  /*02b0*/  ISETP.LT.AND P4, PT, R16, 0x2, P4 ;  /* 0x000000021000780c */ /* 0x000fe20002781270 */
[----:B------:R-:W-:Y:S01]  /*02c0*/  CS2R R34, SRZ ;  /* 0x0000000000227805 */ /* 0x000fe2000001ff00 */
[----:B------:R-:W-:-:S04]  /*02d0*/  IMAD.WIDE R2, R23, R30, c[0x0][0x160] ;  /* 0x0000580017027625 */ /* 0x000fc800078e021e */
[----:B------:R-:W-:Y:S01]  /*02e0*/  IMAD.MOV.U32 R36, RZ, RZ, RZ ;  /* 0x000000ffff247224 */ /* 0x000fe200078e00ff */
[----:B------:R0:W2:Y:S01]  /*02f0*/  @P3 LDG.E.EL R26, [R4.64] ;  /* 0x00000008041a3981 */ /* 0x0000a2000c2e1900 */
[----:B------:R-:W-:-:S04]  /*0300*/  IMAD.WIDE R20, R25, R30, c[0x0][0x168] ;  /* 0x00005a0019147625 */ /* 0x000fc800078e021e */
[----:B------:R-:W-:Y:S01]  /*0310*/  IMAD.MOV.U32 R31, RZ, RZ, RZ ;  /* 0x000000ffff1f7224 */ /* 0x000fe200078e00ff */
[----:B------:R1:W3:Y:S01]  /*0320*/  @P2 LDG.E.EL R22, [R2.64] ;  /* 0x0000000802162981 */ /* 0x0002e2000c2e1900 */
[----:B------:R-:W-:-:S04]  /*0330*/  IMAD.WIDE R24, R25, R30, c[0x0][0x170] ;  /* 0x00005c0019187625 */ /* 0x000fc800078e021e */
[----:B------:R-:W-:Y:S01]  /*0340*/  IMAD.MOV.U32 R40, RZ, RZ, RZ ;  /* 0x000000ffff287224 */ /* 0x000fe200078e00ff */
[----:B------:R-:W4:Y:S01]  /*0350*/  @P3 LDG.E.EL R27, [R20.64] ;  /* 0x00000008141b3981 */ /* 0x000f22000c2e1900 */
[CC--:B------:R-:W-:Y:S01]  /*0360*/  IMAD.WIDE R6, R23.reuse, R30.reuse, c[0x0][0x168] ;  /* 0x00005a0017067625 */ /* 0x0c0fe200078e021e */
[----:B------:R-:W-:Y:S01]  /*0370*/  CS2R R48, SRZ ;  /* 0x0000000000307805 */ /* 0x000fe2000001ff00 */
[----:B------:R-:W-:Y:S01]  /*0380*/  P2R R43, PR, RZ, 0x1 ;  /* 0x00000001ff2b7803 */ /* 0x000fe20000000000 */
[----:B------:R5:W4:Y:S01]  /*0390*/  @P3 LDG.E.EL R36, [R24.64] ;  /* 0x0000000818243981 */ /* 0x000b22000c2e1900 */
[----:B------:R-:W-:-:S03]  /*03a0*/  IMAD.WIDE R28, R23, R30, c[0x0][0x170] ;  /* 0x00005c00171c7625 */ /* 0x000fc600078e021e */
[----:B------:R5:W4:Y:S01]  /*03b0*/  @P2 LDG.E.EL R32, [R6.64] ;  /* 0x0000000806202981 */ /* 0x000b22000c2e1900 */
[----:B-1----:R-:W-:-:S03]  /*03c0*/  IMAD.WIDE R2, R17, R30, c[0x0][0x160] ;  /* 0x0000580011027625 */ /* 0x002fc600078e021e */
[----:B------:R1:W4:Y:S01]  /*03d0*/  @P2 LDG.E.EL R34, [R28.64] ;  /* 0x000000081c222981 */ /* 0x000322000c2e1900 */
[----:B------:R-:W-:-:S03]  /*03e0*/  IMAD.WIDE R18, R17, R30, c[0x0][0x168] ;  /* 0x00005a0011127625 */ /* 0x000fc600078e021e */
[----:B------:R1:W4:Y:S01]  /*03f0*/  @P4 LDG.E.EL R31, [R2.64] ;  /* 0x00000008021f4981 */ /* 0x000322000c2e1900 */
[----:B0-----:R-:W-:-:S03]  /*0400*/  IMAD.WIDE R4, R17, R30, c[0x0][0x170] ;  /* 0x00005c0011047625 */ /* 0x001fc600078e021e */
[----:B------:R3:W4:Y:S04]  /*0410*/  @P4 LDG.E.EL R33, [R18.64] ;  /* 0x0000000812214981 */ /* 0x000728000c2e1900 */
[----:B------:R0:W4:Y:S01]  /*0420*/  @P4 LDG.E.EL R35, [R4.64] ;  /* 0x0000000804234981 */ /* 0x000122000c2e1900 */
[C---:B------:R-:W-:Y:S02]  /*0430*/  IADD3 R16, R42.reuse, 0x200, RZ ;  /* 0x000002002a107810 */ /* 0x040fe40007ffe0ff */
[----:B-----5:R-:W-:Y:S02]  /*0440*/  IADD3 R24, R42, 0x300, RZ ;  /* 0x000003002a187810 */ /* 0x020fe40007ffe0ff */
[----:B------:R-:W-:Y:S02]  /*0450*/  IADD3 R37, R16, UR5, RZ ;  /* 0x0000000510257c10 */ /* 0x000fe4000fffe0ff */
[----:B------:R-:W-:-:S02]  /*0460*/  IADD3 R45, R24, UR5, RZ ;  /* 0x00000005182d7c10 */ /* 0x000fc4000fffe0ff */
[----:B------:R-:W-:Y:S01]  /*0470*/  ISETP.GE.AND P1, PT, R37, c[0x0][0x180], PT ;  /* 0x0000600025007a0c */ /* 0x000fe20003f26270 */
[----:B------:R-:W-:Y:S02]  /*0480*/  IMAD.U32 R6, RZ, RZ, UR6 ;  /* 0x00000006ff067e24 */ /* 0x000fe4000f8e00ff */
[----:B-1----:R-:W-:Y:S02]  /*0490*/  IMAD.U32 R2, RZ, RZ, UR6 ;  /* 0x00000006ff027e24 */ /* 0x002fe4000f8e00ff */
[----:B------:R-:W-:Y:S02]  /*04a0*/  IMAD.MOV.U32 R29, RZ, RZ, RZ ;  /* 0x000000ffff1d7224 */ /* 0x000fe400078e00ff */
[----:B0-----:R-:W-:-:S04]  /*04b0*/  IMAD.WIDE R4, R45, R30, c[0x0][0x160] ;  /* 0x000058002d047625 */ /* 0x001fc800078e021e */
[----:B------:R-:W-:Y:S01]  /*04c0*/  IMAD.WIDE R38, R45, R30, c[0x0][0x168] ;  /* 0x00005a002d267625 */ /* 0x000fe200078e021e */
[----:B--2---:R-:W-:Y:S02]  /*04d0*/  SEL R25, R26, RZ, P3 ;  /* 0x000000ff1a197207 */ /* 0x004fe40001800000 */
[----:B---3--:R-:W-:Y:S02]  /*04e0*/  SEL R18, R22, RZ, P2 ;  /* 0x000000ff16127207 */ /* 0x008fe40001000000 */
[----:B----4-:R-:W-:Y:S02]  /*04f0*/  SEL R26, R27, RZ, P3 ;  /* 0x000000ff1b1a7207 */ /* 0x010fe40001800000 */
[----:B------:R-:W-:Y:S02]  /*0500*/  SEL R27, R36, RZ, P3 ;  /* 0x000000ff241b7207 */ /* 0x000fe40001800000 */
[----:B------:R-:W-:Y:S02]  /*0510*/  ISETP.LT.AND P3, PT, R16, c[0x0][0x188], !P1 ;  /* 0x0000620010007a0c */ /* 0x000fe40004f61270 */
[----:B------:R-:W-:-:S02]  /*0520*/  SEL R20, R32, RZ, P2 ;  /* 0x000000ff20147207 */ /* 0x000fc40001000000 */
[----:B------:R-:W-:Y:S02]  /*0530*/  SEL R21, R34, RZ, P2 ;  /* 0x000000ff22157207 */ /* 0x000fe40001000000 */
[----:B------:R-:W-:Y:S02]  /*0540*/  ISETP.GE.AND P2, PT, R45, c[0x0][0x180], PT ;  /* 0x000060002d007a0c */ /* 0x000fe40003f46270 */
[----:B------:R-:W-:Y:S02]  /*0550*/  ISETP.LT.AND P3, PT, R6, 0x2, P3 ;  /* 0x000000020600780c */ /* 0x000fe40001f61270 */
[----:B------:R-:W-:Y:S02]  /*0560*/  SEL R22, R31, RZ, P4 ;  /* 0x000000ff1f167207 */ /* 0x000fe40002000000 */
[----:B------:R-:W-:Y:S02]  /*0570*/  SEL R19, R33, RZ, P4 ;  /* 0x000000ff21137207 */ /* 0x000fe40002000000 */
[----:B------:R-:W-:-:S02]  /*0580*/  SEL R28, R35, RZ, P4 ;  /* 0x000000ff231c7207 */ /* 0x000fc40002000000 */
[----:B------:R-:W-:Y:S01]  /*0590*/  ISETP.LT.AND P4, PT, R24, c[0x0][0x188], !P2 ;  /* 0x0000620018007a0c */ /* 0x000fe20005781270 */
[----:B------:R-:W-:-:S03]  /*05a0*/  IMAD.WIDE R6, R37, R30, c[0x0][0x160] ;  /* 0x0000580025067625 */ /* 0x000fc600078e021e */
[----:B------:R-:W-:Y:S01]  /*05b0*/  ISETP.LT.AND P4, PT, R2, 0x2, P4 ;  /* 0x000000020200780c */ /* 0x000fe20002781270 */
[----:B------:R-:W-:Y:S01]  /*05c0*/  IMAD.MOV.U32 R36, RZ, RZ, RZ ;  /* 0x000000ffff247224 */ /* 0x000fe200078e00ff */
[----:B------:R-:W-:Y:S01]  /*05d0*/  CS2R R34, SRZ ;  /* 0x0000000000227805 */ /* 0x000fe2000001ff00 */
[CC--:B------:R-:W-:Y:S01]  /*05e0*/  IMAD.WIDE R32, R37.reuse, R30.reuse, c[0x0][0x168] ;  /* 0x00005a0025207625 */ /* 0x0c0fe200078e021e */
[----:B------:R0:W2:Y:S03]  /*05f0*/  @P3 LDG.E.EL R29, [R6.64] ;  /* 0x00000008061d3981 */ /* 0x0000a6000c2e1900 */
[----:B------:R-:W-:Y:S01]  /*0600*/  IMAD.WIDE R2, R37, R30, c[0x0][0x170] ;  /* 0x00005c0025027625 */ /* 0x000fe200078e021e */
[----:B------:R1:W3:Y:S03]  /*0610*/  @P3 LDG.E.EL R36, [R32.64] ;  /* 0x0000000820243981 */ /* 0x0002e6000c2e1900 */
[----:B------:R-:W-:Y:S01]  /*0620*/  IMAD.MOV.U32 R31, RZ, RZ, RZ ;  /* 0x000000ffff1f7224 */ /* 0x000fe200078e00ff */
[----:B------:R4:W5:Y:S01]  /*0630*/  @P3 LDG.E.EL R35, [R2.64] ;  /* 0x0000000802233981 */ /* 0x000962000c2e1900 */
[----:B------:R-:W-:-:S02]  /*0640*/  IMAD.MOV.U32 R37, RZ, RZ, RZ ;  /* 0x000000ffff257224 */ /* 0x000fc400078e00ff */
[----:B0-----:R-:W-:Y:S01]  /*0650*/  IMAD.WIDE R6, R45, R30, c[0x0][0x170] ;  /* 0x00005c002d067625 */ /* 0x001fe200078e021e */
[----:B------:R0:W5:Y:S04]  /*0660*/  @P4 LDG.E.EL R34, [R38.64] ;  /* 0x0000000826224981 */ /* 0x000168000c2e1900 */
[----:B------:R0:W5:Y:S04]  /*0670*/  @P4 LDG.E.EL R31, [R4.64] ;  /* 0x00000008041f4981 */ /* 0x000168000c2e1900 */
[----:B------:R0:W5:Y:S01]  /*0680*/  @P4 LDG.E.EL R37, [R6.64] ;  /* 0x0000000806254981 */ /* 0x000162000c2e1900 */
[----:B-1----:R-:W-:-:S04]  /*0690*/  IADD3 R32, R42, 0x400, RZ ;  /* 0x000004002a207810 */ /* 0x002fc80007ffe0ff */
[----:B------:R-:W-:Y:S01]  /*06a0*/  IADD3 R45, R32, UR5, RZ ;  /* 0x00000005202d7c10 */ /* 0x000fe2000fffe0ff */
[----:B----4-:R-:W-:Y:S01]  /*06b0*/  IMAD.U32 R2, RZ, RZ, UR6 ;  /* 0x00000006ff027e24 */ /* 0x010fe2000f8e00ff */
[----:B0-----:R-:W-:-:S03]  /*06c0*/  CS2R R38, SRZ ;  /* 0x0000000000267805 */ /* 0x001fc6000001ff00 */
[----:B------:R-:W-:-:S04]  /*06d0*/  IMAD.WIDE R4, R45, R30, c[0x0][0x168] ;  /* 0x00005a002d047625 */ /* 0x000fc800078e021e */
[----:B------:R-:W-:Y:S01]  /*06e0*/  IMAD.WIDE R6, R45, R30, c[0x0][0x170] ;  /* 0x00005c002d067625 */ /* 0x000fe200078e021e */
[----:B--2---:R-:W-:Y:S02]  /*06f0*/  SEL R29, R29, RZ, P3 ;  /* 0x000000ff1d1d7207 */ /* 0x004fe40001800000 */
[----:B---3--:R-:W-:Y:S02]  /*0700*/  SEL R36, R36, RZ, P3 ;  /* 0x000000ff24247207 */ /* 0x008fe40001800000 */
[----:B-----5:R-:W-:Y:S02]  /*0710*/  SEL R35, R35, RZ, P3 ;  /* 0x000000ff23237207 */ /* 0x020fe40001800000 */
[----:B------:R-:W-:Y:S02]  /*0720*/  ISETP.GE.AND P3, PT, R45, c[0x0][0x180], PT ;  /* 0x000060002d007a0c */ /* 0x000fe40003f66270 */
[----:B------:R-:W-:Y:S02]  /*0730*/  SEL R34, R34, RZ, P4 ;  /* 0x000000ff22227207 */ /* 0x000fe40002000000 */
[----:B------:R-:W-:-:S02]  /*0740*/  SEL R33, R31, RZ, P4 ;  /* 0x000000ff1f217207 */ /* 0x000fc40002000000 */
[----:B------:R-:W-:Y:S02]  /*0750*/  SEL R31, R37, RZ, P4 ;  /* 0x000000ff251f7207 */ /* 0x000fe40002000000 */
[----:B------:R-:W-:-:S04]  /*0760*/  ISETP.LT.AND P4, PT, R32, c[0x0][0x188], !P3 ;  /* 0x0000620020007a0c */ /* 0x000fc80005f81270 */
[----:B------:R-:W-:Y:S01]  /*0770*/  ISETP.LT.AND P4, PT, R2, 0x2, P4 ;  /* 0x000000020200780c */ /* 0x000fe20002781270 */
[----:B------:R-:W-:-:S12]  /*0780*/  IMAD.WIDE R2, R45, R30, c[0x0][0x160] ;  /* 0x000058002d027625 */ /* 0x000fd800078e021e */
[----:B------:R0:W2:Y:S04]  /*0790*/  @P4 LDG.E.EL R38, [R2.64] ;  /* 0x0000000802264981 */ /* 0x0000a8000c2e1900 */
[----:B------:R1:W3:Y:S04]  /*07a0*/  @P4 LDG.E.EL R39, [R4.64] ;  /* 0x0000000804274981 */ /* 0x0002e8000c2e1900 */
[----:B------:R4:W5:Y:S01]  /*07b0*/  @P4 LDG.E.EL R40, [R6.64] ;  /* 0x0000000806284981 */ /* 0x000962000c2e1900 */
[----:B------:R-:W-:-:S04]  /*07c0*/  IADD3 R37, R42, 0x500, RZ ;  /* 0x000005002a257810 */ /* 0x000fc80007ffe0ff */
[----:B------:R-:W-:Y:S01]  /*07d0*/  IADD3 R47, R37, UR5, RZ ;  /* 0x00000005252f7c10 */ /* 0x000fe2000fffe0ff */
[----:B0-----:R-:W-:Y:S02]  /*07e0*/  IMAD.U32 R2, RZ, RZ, UR6 ;  /* 0x00000006ff027e24 */ /* 0x001fe4000f8e00ff */
[----:B------:R-:W-:Y:S02]  /*07f0*/  IMAD.MOV.U32 R45, RZ, RZ, RZ ;  /* 0x000000ffff2d7224 */ /* 0x000fe400078e00ff */
[----:B------:R-:W-:Y:S02]  /*0800*/  IMAD.MOV.U32 R46, RZ, RZ, RZ ;  /* 0x000000ffff2e7224 */ /* 0x000fe400078e00ff */
[----:B-1----:R-:W-:-:S04]  /*0810*/  IMAD.WIDE R4, R47, R30, c[0x0][0x168] ;  /* 0x00005a002f047625 */ /* 0x002fc800078e021e */
[----:B----4-:R-:W-:Y:S01]  /*0820*/  IMAD.WIDE R6, R47, R30, c[0x0][0x170] ;  /* 0x00005c002f067625 */ /* 0x010fe200078e021e */
[----:B--2---:R-:W-:Y:S02]  /*0830*/  SEL R38, R38, RZ, P4 ;  /* 0x000000ff26267207 */ /* 0x004fe40002000000 */
[----:B---3--:R-:W-:Y:S02]  /*0840*/  SEL R39, R39, RZ, P4 ;  /* 0x000000ff27277207 */ /* 0x008fe40002000000 */
[----:B-----5:R-:W-:Y:S02]  /*0850*/  SEL R40, R40, RZ, P4 ;  /* 0x000000ff28287207 */ /* 0x020fe40002000000 */
[----:B------:R-:W-:-:S04]  /*0860*/  ISETP.GE.AND P4, PT, R47, c[0x0][0x180], PT ;  /* 0x000060002f007a0c */ /* 0x000fc80003f86270 */
        /* <DEDUP_REMOVED lines=18> */
[----:B------:R-:W-:-:S04]  /*0990*/  IMAD.WIDE R2, R51, R30, c[0x0][0x160] ;  /* 0x0000580033027625 */ /* 0x000fc800078e021e */
[----:B------:R-:W-:-:S08]  /*09a0*/  IMAD.MOV.U32 R51, RZ, RZ, RZ ;  /* 0x000000ffff337224 */ /* 0x000fd000078e00ff */
[----:B------:R0:W2:Y:S04]  /*09b0*/  @P6 LDG.E.EL R49, [R2.64] ;  /* 0x0000000802316981 */ /* 0x0000a8000c2e1900 */
[----:B------:R1:W3:Y:S04]  /*09c0*/  @P6 LDG.E.EL R50, [R4.64] ;  /* 0x0000000804326981 */ /* 0x0002e8000c2e1900 */
[----:B------:R4:W5:Y:S01]  /*09d0*/  @P6 LDG.E.EL R51, [R6.64] ;  /* 0x0000000806336981 */ /* 0x000962000c2e1900 */
[----:B0-----:R-:W-:Y:S01]  /*09e0*/  FMUL R2, R35, R35 ;  /* 0x0000002323027220 */ /* 0x001fe20000400000 */
[----:B------:R-:W-:-:S03]  /*09f0*/  FMUL R52, R21, R21 ;  /* 0x0000001515347220 */ /* 0x000fc60000400000 */
[----:B------:R-:W-:Y:S01]  /*0a00*/  FMUL R35, R35, R2 ;  /* 0x0000000223237220 */ /* 0x000fe20000400000 */
[----:B------:R-:W-:Y:S01]  /*0a10*/  FMUL R2, R31, R31 ;  /* 0x0000001f1f027220 */ /* 0x000fe20000400000 */
[----:B------:R-:W-:Y:S01]  /*0a20*/  FMUL R21, R21, R52 ;  /* 0x0000003415157220 */ /* 0x000fe20000400000 */
[----:B------:R-:W-:Y:S02]  /*0a30*/  FMUL R3, R28, R28 ;  /* 0x0000001c1c037220 */ /* 0x000fe40000400000 */
[----:B------:R-:W-:Y:S01]  /*0a40*/  FMUL R31, R31, R2 ;  /* 0x000000021f1f7220 */ /* 0x000fe20000400000 */
[----:B------:R-:W-:Y:S01]  /*0a50*/  IMAD.MOV.U32 R2, RZ, RZ, 0x3e6353f8 ;  /* 0x3e6353f8ff027424 */ /* 0x000fe200078e00ff */
[C---:B----4-:R-:W-:Y:S01]  /*0a60*/  FMUL R6, R27.reuse, R27 ;  /* 0x0000001b1b067220 */ /* 0x050fe20000400000 */
[----:B------:R-:W-:Y:S01]  /*0a70*/  FMUL R20, R20, R21 ;  /* 0x0000001514147220 */ /* 0x000fe20000400000 */
[----:B------:R-:W-:Y:S01]  /*0a80*/  FMUL R28, R28, R3 ;  /* 0x000000031c1c7220 */ /* 0x000fe20000400000 */
[----:B-1----:R-:W-:Y:S01]  /*0a90*/  FFMA R5, R18, -R2, 1 ;  /* 0x3f80000012057423 */ /* 0x002fe20000000802 */
[----:B------:R-:W-:Y:S01]  /*0aa0*/  FMUL R27, R27, R6 ;  /* 0x000000061b1b7220 */ /* 0x000fe20000400000 */
[----:B------:R-:W-:Y:S01]  /*0ab0*/  FFMA R22, R22, -R2, 1 ;  /* 0x3f80000016167423 */ /* 0x000fe20000000802 */
[----:B------:R-:W-:Y:S01]  /*0ac0*/  FMUL R19, R19, R28 ;  /* 0x0000001c13137220 */ /* 0x000fe20000400000 */
[----:B------:R-:W-:Y:S01]  /*0ad0*/  FMUL R20, R5, R20 ;  /* 0x0000001405147220 */ /* 0x000fe20000400000 */
[----:B------:R-:W-:Y:S01]  /*0ae0*/  ISETP.GE.AND P0, PT, R23, c[0x0][0x180], PT ;  /* 0x0000600017007a0c */ /* 0x000fe20003f06270 */
[----:B------:R-:W-:Y:S01]  /*0af0*/  FMUL R26, R26, R27 ;  /* 0x0000001b1a1a7220 */ /* 0x000fe20000400000 */
[----:B------:R-:W-:Y:S01]  /*0b00*/  FFMA R25, R25, -R2, 1 ;  /* 0x3f80000019197423 */ /* 0x000fe20000000802 */
[----:B------:R-:W-:Y:S01]  /*0b10*/  FMUL R19, R22, R19 ;  /* 0x0000001316137220 */ /* 0x000fe20000400000 */
[----:B------:R-:W-:Y:S01]  /*0b20*/  FSEL R20, R20, RZ, !P0 ;  /* 0x000000ff14147208 */ /* 0x000fe20004000000 */
[----:B------:R-:W-:Y:S01]  /*0b30*/  FMUL R5, R40, R40 ;  /* 0x0000002828057220 */ /* 0x000fe20000400000 */
[----:B------:R-:W-:Y:S01]  /*0b40*/  FMUL R26, R25, R26 ;  /* 0x0000001a191a7220 */ /* 0x000fe20000400000 */
[----:B------:R-:W-:Y:S01]  /*0b50*/  ISETP.NE.AND P0, PT, R43, RZ, PT ;  /* 0x000000ff2b00720c */ /* 0x000fe20003f05270 */
[----:B------:R-:W-:Y:S01]  /*0b60*/  FMUL R35, R36, R35 ;  /* 0x0000002324237220 */ /* 0x000fe20000400000 */
[----:B------:R-:W-:Y:S01]  /*0b70*/  FMUL R40, R40, R5 ;  /* 0x0000000528287220 */ /* 0x000fe20000400000 */
[----:B------:R-:W-:Y:S01]  /*0b80*/  FFMA R4, R29, -R2, 1 ;  /* 0x3f8000001d047423 */ /* 0x000fe20000000802 */
[----:B------:R-:W-:Y:S01]  /*0b90*/  FSEL R26, R26, RZ, !P0 ;  /* 0x000000ff1a1a7208 */ /* 0x000fe20004000000 */
[----:B------:R-:W-:-:S02]  /*0ba0*/  FMUL R5, R48, R48 ;  /* 0x0000003030057220 */ /* 0x000fc40000400000 */
[----:B------:R-:W-:Y:S02]  /*0bb0*/  FMUL R3, R4, R35 ;  /* 0x0000002304037220 */ /* 0x000fe40000400000 */
[----:B------:R-:W-:Y:S01]  /*0bc0*/  FMUL R7, R48, R5 ;  /* 0x0000000530077220 */ /* 0x000fe20000400000 */
[-C--:B------:R-:W-:Y:S02]  /*0bd0*/  FFMA R6, R45, -R2.reuse, 1 ;  /* 0x3f8000002d067423 */ /* 0x080fe40000000802 */
[----:B------:R-:W-:Y:S01]  /*0be0*/  FSEL R3, R3, RZ, !P1 ;  /* 0x000000ff03037208 */ /* 0x000fe20004800000 */
[----:B------:R-:W-:Y:S01]  /*0bf0*/  FMUL R7, R46, R7 ;  /* 0x000000072e077220 */ /* 0x000fe20000400000 */
[----:B------:R-:W-:Y:S01]  /*0c00*/  ISETP.GE.AND P1, PT, R41, c[0x0][0x188], PT ;  /* 0x0000620029007a0c */ /* 0x000fe20003f26270 */
[----:B------:R-:W-:Y:S01]  /*0c10*/  FMUL R31, R34, R31 ;  /* 0x0000001f221f7220 */ /* 0x000fe20000400000 */
[----:B------:R-:W-:Y:S01]  /*0c20*/  FFMA R4, R33, -R2, 1 ;  /* 0x3f80000021047423 */ /* 0x000fe20000000802 */
[----:B------:R-:W-:Y:S01]  /*0c30*/  FMUL R39, R39, R40 ;  /* 0x0000002827277220 */ /* 0x000fe20000400000 */
[----:B------:R-:W-:Y:S01]  /*0c40*/  FFMA R38, R38, -R2, 1 ;  /* 0x3f80000026267423 */ /* 0x000fe20000000802 */
[----:B------:R-:W-:Y:S01]  /*0c50*/  FMUL R7, R6, R7 ;  /* 0x0000000706077220 */ /* 0x000fe20000400000 */
[----:B------:R-:W-:-:S02]  /*0c60*/  UIADD3 UR4, UR4, 0x800, URZ ;  /* 0x0000080004047890 */ /* 0x000fc4000fffe03f */
[----:B------:R-:W-:Y:S01]  /*0c70*/  ULDC UR7, c[0x0][0x188] ;  /* 0x0000620000077ab9 */ /* 0x000fe20000000800 */
[----:B------:R-:W-:Y:S01]  /*0c80*/  FMUL R4, R4, R31 ;  /* 0x0000001f04047220 */ /* 0x000fe20000400000 */
[----:B------:R-:W-:Y:S01]  /*0c90*/  FMUL R39, R38, R39 ;  /* 0x0000002726277220 */ /* 0x000fe20000400000 */
[----:B------:R-:W-:Y:S01]  /*0ca0*/  UISETP.GE.AND UP1, UPT, UR4, UR7, UPT ;  /* 0x000000070400728c */ /* 0x000fe2000bf26270 */
[----:B------:R-:W-:Y:S02]  /*0cb0*/  FSEL R7, R7, RZ, !P4 ;  /* 0x000000ff07077208 */ /* 0x000fe40006000000 */
[----:B------:R-:W-:Y:S02]  /*0cc0*/  FSEL R4, R4, RZ, !P2 ;  /* 0x000000ff04047208 */ /* 0x000fe40005000000 */
[----:B------:R-:W-:Y:S02]  /*0cd0*/  FSEL R39, R39, RZ, !P3 ;  /* 0x000000ff27277208 */ /* 0x000fe40005800000 */
[----:B------:R-:W-:-:S02]  /*0ce0*/  ISETP.GE.AND P2, PT, R16, c[0x0][0x188], PT ;  /* 0x0000620010007a0c */ /* 0x000fc40003f46270 */
[----:B------:R-:W-:Y:S02]  /*0cf0*/  ISETP.GE.AND P3, PT, R32, c[0x0][0x188], PT ;  /* 0x0000620020007a0c */ /* 0x000fe40003f66270 */
[----:B------:R-:W-:Y:S02]  /*0d00*/  ISETP.GE.AND P0, PT, R24, c[0x0][0x188], PT ;  /* 0x0000620018007a0c */ /* 0x000fe40003f06270 */
[----:B------:R-:W-:Y:S02]  /*0d10*/  PLOP3.LUT P4, PT, PT, PT, UP0, 0x40, 0x0 ;  /* 0x000000000000781c */ /* 0x000fe40003f8e808 */
[----:B------:R-:W-:Y:S02]  /*0d20*/  FSEL R39, R39, -RZ, !P3 ;  /* 0x800000ff27277208 */ /* 0x000fe40005800000 */
[----:B------:R-:W-:Y:S02]  /*0d30*/  FSEL R3, R3, -RZ, !P2 ;  /* 0x800000ff03037208 */ /* 0x000fe40005000000 */
[----:B------:R-:W-:-:S02]  /*0d40*/  PLOP3.LUT P3, PT, PT, PT, UP0, 0x40, 0x0 ;  /* 0x000000000000781c */ /* 0x000fc40003f6e808 */
[----:B------:R-:W-:Y:S02]  /*0d50*/  FSEL R4, R4, -RZ, !P0 ;  /* 0x800000ff04047208 */ /* 0x000fe40004000000 */
[----:B------:R-:W-:Y:S02]  /*0d60*/  PLOP3.LUT P0, PT, PT, PT, UP0, 0x40, 0x0 ;  /* 0x000000000000781c */ /* 0x000fe40003f0e808 */
[----:B------:R-:W-:Y:S02]  /*0d70*/  PLOP3.LUT P2, PT, PT, PT, UP0, 0x40, 0x0 ;  /* 0x000000000000781c */ /* 0x000fe40003f4e808 */
[----:B--2---:R-:W-:Y:S02]  /*0d80*/  SEL R30, R49, RZ, P6 ;  /* 0x000000ff311e7207 */ /* 0x004fe40003000000 */
[----:B---3--:R-:W-:Y:S02]  /*0d90*/  SEL R49, R50, RZ, P6 ;  /* 0x000000ff32317207 */ /* 0x008fe40003000000 */
[----:B-----5:R-:W-:-:S02]  /*0da0*/  SEL R50, R51, RZ, P6 ;  /* 0x000000ff33327207 */ /* 0x020fc40003000000 */
[----:B------:R-:W-:-:S04]  /*0db0*/  ISETP.GE.AND P6, PT, R17, c[0x0][0x180], PT ;  /* 0x0000600011007a0c */ /* 0x000fc80003fc6270 */
[----:B------:R-:W-:Y:S02]  /*0dc0*/  FSEL R19, R19, RZ, !P6 ;  /* 0x000000ff13137208 */ /* 0x000fe40007000000 */
[----:B------:R-:W-:-:S04]  /*0dd0*/  ISETP.GE.AND P6, PT, R44, c[0x0][0x188], PT ;  /* 0x000062002c007a0c */ /* 0x000fc80003fc6270 */
[----:B------:R-:W-:Y:S02]  /*0de0*/  FSEL R26, R26, -RZ, !P6 ;  /* 0x800000ff1a1a7208 */ /* 0x000fe40007000000 */
[----:B------:R-:W-:Y:S01]  /*0df0*/  ISETP.GE.AND P6, PT, R42, c[0x0][0x188], PT ;  /* 0x000062002a007a0c */ /* 0x000fe20003fc6270 */
[----:B------:R-:W-:-:S03]  /*0e00*/  FMUL R5, R50, R50 ;  /* 0x0000003232057220 */ /* 0x000fc60000400000 */
[----:B------:R-:W-:Y:S02]  /*0e10*/  FSEL R20, R20, -RZ, !P6 ;  /* 0x800000ff14147208 */ /* 0x000fe40007000000 */
[----:B------:R-:W-:Y:S01]  /*0e20*/  PLOP3.LUT P6, PT, PT, PT, UP0, 0x40, 0x0 ;  /* 0x000000000000781c */ /* 0x000fe20003fce808 */
[----:B------:R-:W-:Y:S01]  /*0e30*/  FMUL R50, R50, R5 ;  /* 0x0000000532327220 */ /* 0x000fe20000400000 */
[----:B------:R-:W-:Y:S02]  /*0e40*/  FSEL R19, R19, -RZ, !P1 ;  /* 0x800000ff13137208 */ /* 0x000fe40004800000 */
[----:B------:R-:W-:Y:S01]  /*0e50*/  FSEL R20, R20, -RZ, P6 ;  /* 0x800000ff14147208 */ /* 0x000fe20003000000 */
[----:B------:R-:W-:Y:S01]  /*0e60*/  FFMA R30, R30, -R2, 1 ;  /* 0x3f8000001e1e7423 */ /* 0x000fe20000000802 */
[----:B------:R-:W-:Y:S01]  /*0e70*/  PLOP3.LUT P6, PT, PT, PT, UP0, 0x40, 0x0 ;  /* 0x000000000000781c */ /* 0x000fe20003fce808 */
[----:B------:R-:W-:Y:S01]  /*0e80*/  FMUL R49, R49, R50 ;  /* 0x0000003231317220 */ /* 0x000fe20000400000 */
[----:B------:R-:W-:-:S02]  /*0e90*/  ISETP.GE.AND P1, PT, R37, c[0x0][0x188], PT ;  /* 0x0000620025007a0c */ /* 0x000fc40003f26270 */
[----:B------:R-:W-:Y:S01]  /*0ea0*/  FSEL R19, R19, -RZ, P6 ;  /* 0x800000ff13137208 */ /* 0x000fe20003000000 */
[----:B------:R-:W-:Y:S01]  /*0eb0*/  FMUL R49, R30, R49 ;  /* 0x000000311e317220 */ /* 0x000fe20000400000 */
[----:B------:R-:W-:Y:S02]  /*0ec0*/  PLOP3.LUT P6, PT, PT, PT, UP0, 0x40, 0x0 ;  /* 0x000000000000781c */ /* 0x000fe40003fce808 */
[----:B------:R-:W-:Y:S02]  /*0ed0*/  FSEL R7, R7, -RZ, !P1 ;  /* 0x800000ff07077208 */ /* 0x000fe40004800000 */
[----:B------:R-:W-:Y:S02]  /*0ee0*/  PLOP3.LUT P1, PT, PT, PT, UP1, 0x80, 0x0 ;  /* 0x000000000000781c */ /* 0x000fe40003f2f018 */
[----:B------:R-:W-:Y:S02]  /*0ef0*/  FSEL R26, R26, -RZ, P6 ;  /* 0x800000ff1a1a7208 */ /* 0x000fe40003000000 */
[----:B------:R-:W-:-:S02]  /*0f00*/  ISETP.GE.AND P6, PT, R47, c[0x0][0x188], PT ;  /* 0x000062002f007a0c */ /* 0x000fc40003fc6270 */
[----:B------:R-:W-:Y:S02]  /*0f10*/  FSEL R49, R49, RZ, !P5 ;  /* 0x000000ff31317208 */ /* 0x000fe40006800000 */
[----:B------:R-:W-:Y:S02]  /*0f20*/  PLOP3.LUT P5, PT, PT, PT, UP0, 0x40, 0x0 ;  /* 0x000000000000781c */ /* 0x000fe40003fae808 */
[----:B------:R-:W-:Y:S02]  /*0f30*/  FSEL R49, R49, -RZ, !P6 ;  /* 0x800000ff31317208 */ /* 0x000fe40007000000 */
[----:B------:R-:W-:Y:S02]  /*0f40*/  FSEL R5, R3, -RZ, P4 ;  /* 0x800000ff03057208 */ /* 0x000fe40002000000 */
[----:B------:R-:W-:Y:S02]  /*0f50*/  FSEL R3, R4, -RZ, P3 ;  /* 0x800000ff04037208 */ /* 0x000fe40001800000 */
[----:B------:R-:W-:-:S02]  /*0f60*/  FSEL R4, R39, -RZ, P0 ;  /* 0x800000ff27047208 */ /* 0x000fc40000000000 */
[----:B------:R-:W-:Y:S02]  /*0f70*/  FSEL R7, R7, -RZ, P2 ;  /* 0x800000ff07077208 */ /* 0x000fe40001000000 */
[----:B------:R-:W-:Y:S01]  /*0f80*/  FSEL R2, R49, -RZ, P5 ;  /* 0x800000ff31027208 */ /* 0x000fe20002800000 */
[----:B------:R-:W-:Y:S01]  /*0f90*/  FADD R9, R26, R9 ;  /* 0x000000091a097221 */ /* 0x000fe20000000000 */
[----:B------:R-:W-:Y:S01]  /*0fa0*/  FADD R15, R20, R15 ;  /* 0x0000000f140f7221 */ /* 0x000fe20000000000 */
[----:B------:R-:W-:Y:S01]  /*0fb0*/  FADD R8, R19, R8 ;  /* 0x0000000813087221 */ /* 0x000fe20000000000 */
[----:B------:R-:W-:Y:S01]  /*0fc0*/  FADD R14, R5, R14 ;  /* 0x0000000e050e7221 */ /* 0x000fe20000000000 */
[----:B------:R-:W-:Y:S01]  /*0fd0*/  FADD R10, R3, R10 ;  /* 0x0000000a030a7221 */ /* 0x000fe20000000000 */
[----:B------:R-:W-:Y:S01]  /*0fe0*/  FADD R11, R4, R11 ;  /* 0x0000000b040b7221 */ /* 0x000fe20000000000 */
[----:B------:R-:W-:Y:S01]  /*0ff0*/  FADD R12, R7, R12 ;  /* 0x0000000c070c7221 */ /* 0x000fe20000000000 */
[----:B------:R-:W-:Y:S01]  /*1000*/  FADD R13, R2, R13 ;  /* 0x0000000d020d7221 */ /* 0x000fe20000000000 */
[----:B------:R-:W-:Y:S05]  /*1010*/  @!P1 BRA `(.L_x_1) ;  /* 0xfffff13000009947 */ /* 0x000fea000383ffff */
[----:B------:R-:W-:-:S04]  /*1020*/  FADD R15, R15, R8 ;  /* 0x000000080f0f7221 */ /* 0x000fc80000000000 */
[----:B------:R-:W-:-:S04]  /*1030*/  FADD R15, R14, R15 ;  /* 0x0000000f0e0f7221 */ /* 0x000fc80000000000 */
[----:B------:R-:W-:-:S04]  /*1040*/  FADD R10, R10, R15 ;  /* 0x0000000f0a0a7221 */ /* 0x000fc80000000000 */
[----:B------:R-:W-:-:S04]  /*1050*/  FADD R11, R11, R10 ;  /* 0x0000000a0b0b7221 */ /* 0x000fc80000000000 */
[----:B------:R-:W-:-:S04]  /*1060*/  FADD R12, R12, R11 ;  /* 0x0000000b0c0c7221 */ /* 0x000fc80000000000 */
[----:B------:R-:W-:-:S04]  /*1070*/  FADD R12, R9, R12 ;  /* 0x0000000c090c7221 */ /* 0x000fc80000000000 */
[----:B------:R-:W-:-:S05]  /*1080*/  FADD R13, R13, R12 ;  /* 0x0000000c0d0d7221 */ /* 0x000fca0000000000 */
.L_x_0:
[----:B------:R-:W0:Y:S01]  /*1090*/  SHFL.BFLY PT, R2, R13, 0x10, 0x1f ;  /* 0x0e001f000d027f89 */ /* 0x000e2200000e0000 */
[----:B------:R-:W-:Y:S02]  /*10a0*/  UMOV UR7, 0x4 ;  /* 0x0000000400077882 */ /* 0x000fe40000000000 */
[----:B------:R-:W-:Y:S01]  /*10b0*/  ULDC.64 UR4, c[0x0][0x178] ;  /* 0x00005e0000047ab9 */ /* 0x000fe20000000a00 */
[----:B------:R-:W1:Y:S01]  /*10c0*/  S2R R10, SR_TID.X ;  /* 0x00000000000a7919 */ /* 0x000e620000002100 */
[----:B------:R-:W-:Y:S01]  /*10d0*/  UIMAD.WIDE UR4, UR6, UR7, UR4 ;  /* 0x00000007060472a5 */ /* 0x000fe2000f8e0204 */
[----:B0-----:R-:W-:Y:S01]  /*10e0*/  FADD R2, R2, R13 ;  /* 0x0000000d02027221 */ /* 0x001fe20000000000 */
[----:B-1----:R-:W-:-:S04]  /*10f0*/  LOP3.LUT P0, RZ, R10, 0x1f, RZ, 0xc0, !PT ;  /* 0x0000001f0aff7812 */ /* 0x002fc8000780c0ff */
[----:B------:R-:W0:Y:S01]  /*1100*/  SHFL.BFLY PT, R3, R2, 0x8, 0x1f ;  /* 0x0d001f0002037f89 */ /* 0x000e2200000e0000 */
[----:B------:R-:W-:Y:S02]  /*1110*/  ISETP.GE.AND P1, PT, R10, 0x8, PT ;  /* 0x000000080a00780c */ /* 0x000fe40003f26270 */
[----:B------:R-:W-:-:S04]  /*1120*/  SHF.R.U32.HI R7, RZ, 0x3, R10 ;  /* 0x00000003ff077819 */ /* 0x000fc8000001160a */
[----:B------:R-:W-:Y:S01]  /*1130*/  LOP3.LUT R7, R7, 0x1c, RZ, 0xc0, !PT ;  /* 0x0000001c07077812 */ /* 0x000fe200078ec0ff */
[----:B0-----:R-:W-:-:S05]  /*1140*/  FADD R3, R2, R3 ;  /* 0x0000000302037221 */ /* 0x001fca0000000000 */
[----:B------:R-:W0:Y:S02]  /*1150*/  SHFL.BFLY PT, R4, R3, 0x4, 0x1f ;  /* 0x0c801f0003047f89 */ /* 0x000e2400000e0000 */
[----:B0-----:R-:W-:-:S05]  /*1160*/  FADD R4, R3, R4 ;  /* 0x0000000403047221 */ /* 0x001fca0000000000 */
[----:B------:R-:W0:Y:S02]  /*1170*/  SHFL.BFLY PT, R5, R4, 0x2, 0x1f ;  /* 0x0c401f0004057f89 */ /* 0x000e2400000e0000 */
[----:B0-----:R-:W-:-:S05]  /*1180*/  FADD R5, R4, R5 ;  /* 0x0000000504057221 */ /* 0x001fca0000000000 */
[----:B------:R-:W0:Y:S02]  /*1190*/  SHFL.BFLY PT, R6, R5, 0x1, 0x1f ;  /* 0x0c201f0005067f89 */ /* 0x000e2400000e0000 */
[----:B0-----:R-:W-:-:S05]  /*11a0*/  FADD R6, R5, R6 ;  /* 0x0000000605067221 */ /* 0x001fca0000000000 */
[----:B------:R-:W-:Y:S04]  /*11b0*/  @!P0 STS [R7], R6 ;  /* 0x0000000607008388 */ /* 0x000fe80000000800 */
[----:B------:R-:W-:Y:S06]  /*11c0*/  BAR.SYNC 0x0 ;  /* 0x0000000000007b1d */ /* 0x000fec0000000000 */
[----:B------:R-:W0:Y:S01]  /*11d0*/  @!P1 LDS R8, [R10.X4] ;  /* 0x000000000a089984 */ /* 0x000e220000004800 */
[----:B------:R-:W-:-:S04]  /*11e0*/  LOP3.LUT P0, RZ, R10, 0x7, RZ, 0xc0, !PT ;  /* 0x000000070aff7812 */ /* 0x000fc8000780c0ff */
[----:B------:R-:W-:Y:S01]  /*11f0*/  ISETP.LT.AND P0, PT, R10, 0x8, !P0 ;  /* 0x000000080a00780c */ /* 0x000fe20004701270 */
[----:B0-----:R-:W0:Y:S02]  /*1200*/  SHFL.BFLY PT, R3, R8, 0x4, 0x1f ;  /* 0x0c801f0008037f89 */ /* 0x001e2400000e0000 */
[----:B0-----:R-:W-:-:S05]  /*1210*/  FADD R3, R8, R3 ;  /* 0x0000000308037221 */ /* 0x001fca0000000000 */
[----:B------:R-:W0:Y:S02]  /*1220*/  SHFL.BFLY PT, R2, R3, 0x2, 0x1f ;  /* 0x0c401f0003027f89 */ /* 0x000e2400000e0000 */
[----:B0-----:R-:W-:-:S05]  /*1230*/  FADD R2, R3, R2 ;  /* 0x0000000203027221 */ /* 0x001fca0000000000 */
[----:B------:R-:W0:Y:S02]  /*1240*/  SHFL.BFLY PT, R5, R2, 0x1, 0x1f ;  /* 0x0c201f0002057f89 */ /* 0x000e2400000e0000 */
[----:B0-----:R-:W-:-:S05]  /*1250*/  FADD R5, R2, R5 ;  /* 0x0000000502057221 */ /* 0x001fca0000000000 */
[----:B------:R-:W-:Y:S04]  /*1260*/  @P0 STS [R10.X4], R5 ;  /* 0x000000050a000388 */ /* 0x000fe80000004800 */
[----:B------:R-:W-:Y:S06]  /*1270*/  BAR.SYNC 0x0 ;  /* 0x0000000000007b1d */ /* 0x000fec0000000000 */
[----:B------:R-:W0:Y:S04]  /*1280*/  LDS R4, [RZ] ;  /* 0x00000000ff047984 */ /* 0x000e280000000800 */
[----:B------:R-:W-:Y:S06]  /*1290*/  BAR.SYNC 0x0 ;  /* 0x0000000000007b1d */ /* 0x000fec0000000000 */
[----:B------:R-:W-:-:S04]  /*12a0*/  PLOP3.LUT P0, PT, PT, PT, UP0, 0x40, 0x0 ;  /* 0x000000000000781c */ /* 0x000fc80003f0e808 */
[----:B------:R-:W-:Y:S01]  /*12b0*/  ISETP.EQ.AND P0, PT, R0, RZ, P0 ;  /* 0x000000ff0000720c */ /* 0x000fe20000702270 */
[----:B0-----:R-:W-:Y:S04]  /*12c0*/  STS [RZ], R4 ;  /* 0x00000004ff007388 */ /* 0x001fe80000000800 */
[----:B------:R-:W-:Y:S08]  /*12d0*/  BAR.SYNC 0x0 ;  /* 0x0000000000007b1d */ /* 0x000ff00000000000 */
[----:B------:R-:W-:Y:S05]  /*12e0*/  @!P0 EXIT ;  /* 0x000000000000894d */ /* 0x000fea0003800000 */
[----:B------:R-:W0:Y:S01]  /*12f0*/  LDS R5, [RZ] ;  /* 0x00000000ff057984 */ /* 0x000e220000000800 */
[----:B------:R-:W-:-:S02]  /*1300*/  IMAD.U32 R2, RZ, RZ, UR4 ;  /* 0x00000004ff027e24 */ /* 0x000fc4000f8e00ff */
[----:B------:R-:W-:-:S05]  /*1310*/  IMAD.U32 R3, RZ, RZ, UR5 ;  /* 0x00000005ff037e24 */ /* 0x000fca000f8e00ff */
[----:B0-----:R-:W-:Y:S01]  /*1320*/  STG.E [R2.64], R5 ;  /* 0x0000000502007986 */ /* 0x001fe2000c101908 */
[----:B------:R-:W-:Y:S05]  /*1330*/  EXIT ;  /* 0x000000000000794d */ /* 0x000fea0003800000 */
.L_x_2:
[----:B------:R-:W-:-:S00]  /*1340*/  BRA `(.L_x_2) ;  /* 0xfffffff000007947 */ /* 0x000fc0000383ffff */
[----:B------:R-:W-:-:S00]  /*1350*/  NOP ;  /* 0x0000000000007918 */ /* 0x000fc00000000000 */
        /* <DEDUP_REMOVED lines=10> */
.L_x_3:


//--------------------- .nv.shared.triton__0d1d2d3d456 --------------------------
	.section	.nv.shared.triton__0d1d2d3d456,"aw",@nobits
	.align	16
